//
// Generated by NVIDIA NVVM Compiler
//
// Compiler Build ID: CL-36424714
// Cuda compilation tools, release 13.0, V13.0.88
// Based on NVVM 20.0.0
//

.version 9.0
.target sm_100
.address_size 64

	// .globl	_Z19kernel_local_memoryi
.extern .func  (.param .b32 func_retval0) vprintf
(
	.param .b64 vprintf_param_0,
	.param .b64 vprintf_param_1
)
;
.global .align 1 .b8 $str[20] = {76, 111, 99, 97, 108, 32, 118, 97, 114, 105, 97, 98, 108, 101, 58, 32, 37, 100, 10};

.visible .entry _Z19kernel_local_memoryi(
	.param .u32 _Z19kernel_local_memoryi_param_0
)
{
	.local .align 8 .b8 	__local_depot0[8];
	.reg .b64 	%SP;
	.reg .b64 	%SPL;
	.reg .b32 	%r<6>;
	.reg .b64 	%rd<5>;

	mov.u64 	%SPL, __local_depot0;
	cvta.local.u64 	%SP, %SPL;
	ld.param.u32 	%r1, [_Z19kernel_local_memoryi_param_0];
	add.u64 	%rd1, %SP, 0;
	add.u64 	%rd2, %SPL, 0;
	mov.u32 	%r2, %tid.x;
	mul.lo.s32 	%r3, %r1, %r2;
	st.local.u32 	[%rd2], %r3;
	mov.u64 	%rd3, $str;
	cvta.global.u64 	%rd4, %rd3;
	{ // callseq 0, 0
	.param .b64 param0;
	st.param.b64 	[param0], %rd4;
	.param .b64 param1;
	st.param.b64 	[param1], %rd1;
	.param .b32 retval0;
	call.uni (retval0), 
	vprintf, 
	(
	param0, 
	param1
	);
	ld.param.b32 	%r4, [retval0];
	} // callseq 0
	ret;

}


// ===== COMPILED SASS (sm_100) =====

	.target	sm_100

	.elftype	@"ET_EXEC"


//--------------------- .note.nv.tkinfo           --------------------------
	.section	.note.nv.tkinfo,"",@"SHT_NOTE"
	.sectionflags	@"SHF_NOTE_NV_TKINFO"
	.tkinfo
        /*0018*/ 	.word	0x00000002
        /*0030*/ 	.string	""
        /*0030*/ 	.string	"ptxas"
        /*0030*/ 	.string	"Cuda compilation tools, release 13.0, V13.0.88"
        /*0030*/ 	.string	"Build cuda_13.0.r13.0/compiler.36424714_0"
        /*0030*/ 	.string	"-arch sm_100 -m 64 "



//--------------------- .note.nv.cuinfo           --------------------------
	.section	.note.nv.cuinfo,"",@"SHT_NOTE"
	.sectionflags	@"SHF_NOTE_NV_CUINFO"
        /*0018*/ 	.short	0x0002
        /*001a*/ 	.short	0x0064
        /*001c*/ 	.short	0x0082
	.zero		2


//--------------------- .nv.info                  --------------------------
	.section	.nv.info,"",@"SHT_CUDA_INFO"
	.align	4


	//----- nvinfo : EIATTR_REGCOUNT
	.align		4
        /*0000*/ 	.byte	0x04, 0x2f
        /*0002*/ 	.short	(.L_2 - .L_1)
	.align		4
.L_1:
        /*0004*/ 	.word	index@(_Z19kernel_local_memoryi)
        /*0008*/ 	.word	0x00000018


	//----- nvinfo : EIATTR_FRAME_SIZE
	.align		4
.L_2:
        /*000c*/ 	.byte	0x04, 0x11
        /*000e*/ 	.short	(.L_4 - .L_3)
	.align		4
.L_3:
        /*0010*/ 	.word	index@(_Z19kernel_local_memoryi)
        /*0014*/ 	.word	0x00000008


	//----- nvinfo : EIATTR_MIN_STACK_SIZE
	.align		4
.L_4:
        /*0018*/ 	.byte	0x04, 0x12
        /*001a*/ 	.short	(.L_6 - .L_5)
	.align		4
.L_5:
        /*001c*/ 	.word	index@(_Z19kernel_local_memoryi)
        /*0020*/ 	.word	0x00000008
.L_6:


//--------------------- .nv.compat                --------------------------
	.section	.nv.compat,"",@"SHT_CUDA_COMPAT_INFO"
	.align	4
        /*0000*/ 	.byte	0x02, 0x09, 0x00, 0x00, 0x02, 0x02, 0x01, 0x00, 0x02, 0x05, 0x05, 0x00, 0x03, 0x07, 0x01, 0x01
        /*0010*/ 	.byte	0x02, 0x03, 0x00, 0x00, 0x02, 0x06, 0x01, 0x00, 0x04, 0x0b, 0x08, 0x00, 0x09, 0x00, 0x00, 0x00
        /*0020*/ 	.byte	0x00, 0x00, 0x00, 0x00


//--------------------- .nv.info._Z19kernel_local_memoryi --------------------------
	.section	.nv.info._Z19kernel_local_memoryi,"",@"SHT_CUDA_INFO"
	.sectionflags	@""
	.align	4


	//----- nvinfo : EIATTR_CUDA_API_VERSION
	.align		4
        /*0000*/ 	.byte	0x04, 0x37
        /*0002*/ 	.short	(.L_8 - .L_7)
.L_7:
        /*0004*/ 	.word	0x00000082


	//----- nvinfo : EIATTR_KPARAM_INFO
	.align		4
.L_8:
        /*0008*/ 	.byte	0x04, 0x17
        /*000a*/ 	.short	(.L_10 - .L_9)
.L_9:
        /*000c*/ 	.word	0x00000000
        /*0010*/ 	.short	0x0000
        /*0012*/ 	.short	0x0000
        /*0014*/ 	.byte	0x00, 0xf0, 0x11, 0x00


	//----- nvinfo : EIATTR_SPARSE_MMA_MASK
	.align		4
.L_10:
        /*0018*/ 	.byte	0x03, 0x50
        /*001a*/ 	.short	0x0000


	//----- nvinfo : EIATTR_MAXREG_COUNT
	.align		4
        /*001c*/ 	.byte	0x03, 0x1b
        /*001e*/ 	.short	0x00ff


	//----- nvinfo : EIATTR_EXTERNS
	.align		4
        /*0020*/ 	.byte	0x04, 0x0f
        /*0022*/ 	.short	(.L_12 - .L_11)


	//   ....[0]....
	.align		4
.L_11:
        /*0024*/ 	.word	index@(vprintf)


	//----- nvinfo : EIATTR_MERCURY_ISA_VERSION
	.align		4
.L_12:
        /*0028*/ 	.byte	0x03, 0x5f
        /*002a*/ 	.short	0x0101


	//----- nvinfo : EIATTR_VRC_CTA_INIT_COUNT
	.align		4
        /*002c*/ 	.byte	0x02, 0x4a
	.zero		1
	.zero		1


	//----- nvinfo : EIATTR_SYSCALL_OFFSETS
	.align		4
        /*0030*/ 	.byte	0x04, 0x46
        /*0032*/ 	.short	(.L_14 - .L_13)


	//   ....[0]....
.L_13:
        /*0034*/ 	.word	0x00000100


	//----- nvinfo : EIATTR_EXIT_INSTR_OFFSETS
	.align		4
.L_14:
        /*0038*/ 	.byte	0x04, 0x1c
        /*003a*/ 	.short	(.L_16 - .L_15)


	//   ....[0]....
.L_15:
        /*003c*/ 	.word	0x00000110


	//----- nvinfo : EIATTR_CBANK_PARAM_SIZE
	.align		4
.L_16:
        /*0040*/ 	.byte	0x03, 0x19
        /*0042*/ 	.short	0x0004


	//----- nvinfo : EIATTR_PARAM_CBANK
	.align		4
        /*0044*/ 	.byte	0x04, 0x0a
        /*0046*/ 	.short	(.L_18 - .L_17)
	.align		4
.L_17:
        /*0048*/ 	.word	index@(.nv.constant0._Z19kernel_local_memoryi)
        /*004c*/ 	.short	0x0380
        /*004e*/ 	.short	0x0004


	//----- nvinfo : EIATTR_SW_WAR
	.align		4
.L_18:
        /*0050*/ 	.byte	0x04, 0x36
        /*0052*/ 	.short	(.L_20 - .L_19)
.L_19:
        /*0054*/ 	.word	0x00000008
.L_20:


//--------------------- .nv.callgraph             --------------------------
	.section	.nv.callgraph,"",@"SHT_CUDA_CALLGRAPH"
	.align	4
	.sectionentsize	8
	.align		4
        /*0000*/ 	.word	0x00000000
	.align		4
        /*0004*/ 	.word	0xffffffff
	.align		4
        /*0008*/ 	.word	index@(_Z19kernel_local_memoryi)
	.align		4
        /*000c*/ 	.word	index@(vprintf)
	.align		4
        /*0010*/ 	.word	0x00000000
	.align		4
        /*0014*/ 	.word	0xfffffffe
	.align		4
        /*0018*/ 	.word	0x00000000
	.align		4
        /*001c*/ 	.word	0xfffffffd
	.align		4
        /*0020*/ 	.word	0x00000000
	.align		4
        /*0024*/ 	.word	0xfffffffc


//--------------------- .nv.constant4             --------------------------
	.section	.nv.constant4,"a",@progbits
	.align	8
	.align		8
.nv.constant4:
        /*0000*/ 	.dword	vprintf
	.align		8
        /*0008*/ 	.dword	$str


//--------------------- .text._Z19kernel_local_memoryi --------------------------
	.section	.text._Z19kernel_local_memoryi,"ax",@progbits
	.align	128
        .global         _Z19kernel_local_memoryi
        .type           _Z19kernel_local_memoryi,@function
        .size           _Z19kernel_local_memoryi,(.L_x_2 - _Z19kernel_local_memoryi)
        .other          _Z19kernel_local_memoryi,@"STO_CUDA_ENTRY STV_DEFAULT"
_Z19kernel_local_memoryi:
.text._Z19kernel_local_memoryi:
[----:B------:R-:W0:Y:S01]  /*0000*/  LDC R1, c[0x0][0x37c] ;  /* 0x0000df00ff017b82 */ /* 0x000e220000000800 */
[----:B------:R-:W1:Y:S01]  /*0010*/  S2R R0, SR_TID.X ;  /* 0x0000000000007919 */ /* 0x000e620000002100 */
[----:B------:R-:W1:Y:S01]  /*0020*/  LDCU UR5, c[0x0][0x380] ;  /* 0x00007000ff0577ac */ /* 0x000e620008000800 */
[----:B------:R-:W-:Y:S01]  /*0030*/  MOV R2, 0x0 ;  /* 0x0000000000027802 */ /* 0x000fe20000000f00 */
[----:B0-----:R-:W-:Y:S01]  /*0040*/  VIADD R1, R1, 0xfffffff8 ;  /* 0xfffffff801017836 */ /* 0x001fe20000000000 */
[----:B------:R-:W0:Y:S04]  /*0050*/  LDCU UR4, c[0x0][0x2f8] ;  /* 0x00005f00ff0477ac */ /* 0x000e280008000800 */
[----:B------:R-:W2:Y:S01]  /*0060*/  LDC.64 R2, c[0x4][R2] ;  /* 0x0100000002027b82 */ /* 0x000ea20000000a00 */
[----:B------:R-:W3:Y:S01]  /*0070*/  LDCU.64 UR6, c[0x4][0x8] ;  /* 0x01000100ff0677ac */ /* 0x000ee20008000a00 */
[----:B0-----:R-:W-:Y:S01]  /*0080*/  IADD3 R6, P0, PT, R1, UR4, RZ ;  /* 0x0000000401067c10 */ /* 0x001fe2000ff1e0ff */
[----:B---3--:R-:W-:Y:S01]  /*0090*/  IMAD.U32 R4, RZ, RZ, UR6 ;  /* 0x00000006ff047e24 */ /* 0x008fe2000f8e00ff */
[----:B------:R-:W-:Y:S01]  /*00a0*/  MOV R5, UR7 ;  /* 0x0000000700057c02 */ /* 0x000fe20008000f00 */
[----:B-1----:R-:W-:Y:S01]  /*00b0*/  IMAD R0, R0, UR5, RZ ;  /* 0x0000000500007c24 */ /* 0x002fe2000f8e02ff */
[----:B------:R-:W0:Y:S04]  /*00c0*/  LDCU UR5, c[0x0][0x2fc] ;  /* 0x00005f80ff0577ac */ /* 0x000e280008000800 */
[----:B------:R1:W-:Y:S02]  /*00d0*/  STL [R1], R0 ;  /* 0x0000000001007387 */ /* 0x0003e40000100800 */
[----:B01----:R-:W-:-:S07]  /*00e0*/  IMAD.X R7, RZ, RZ, UR5, P0 ;  /* 0x00000005ff077e24 */ /* 0x003fce00080e06ff */
[----:B------:R-:W-:-:S07]  /*00f0*/  LEPC R20, `(.L_x_0) ;  /* 0x000000001014794e */ /* 0x000fce0000000000 */
[----:B--2---:R-:W-:Y:S05]  /*0100*/  CALL.ABS.NOINC R2 ;  /* 0x0000000002007343 */ /* 0x004fea0003c00000 */
.L_x_0:
[----:B------:R-:W-:Y:S05]  /*0110*/  EXIT ;  /* 0x000000000000794d */ /* 0x000fea0003800000 */
.L_x_1:
[----:B------:R-:W-:-:S00]  /*0120*/  BRA `(.L_x_1) ;  /* 0xfffffffc00fc7947 */ /* 0x000fc0000383ffff */
[----:B------:R-:W-:-:S00]  /*0130*/  NOP ;  /* 0x0000000000007918 */ /* 0x000fc00000000000 */
        /* <DEDUP_REMOVED lines=12> */
.L_x_2:


//--------------------- .nv.global.init           --------------------------
	.section	.nv.global.init,"aw",@progbits
.nv.global.init:
	.type		$str,@object
	.size		$str,(.L_0 - $str)
$str:
        /*0000*/ 	.byte	0x4c, 0x6f, 0x63, 0x61, 0x6c, 0x20, 0x76, 0x61, 0x72, 0x69, 0x61, 0x62, 0x6c, 0x65, 0x3a, 0x20
        /*0010*/ 	.byte	0x25, 0x64, 0x0a, 0x00
.L_0:


//--------------------- .nv.shared.reserved.0     --------------------------
	.section	.nv.shared.reserved.0,"aw",@nobits
	.weak		__nv_reservedSMEM_offset_0_alias
	.size		__nv_reservedSMEM_offset_0_alias, 0, 64
	.other		__nv_reservedSMEM_offset_0_alias,@"STO_CUDA_RESERVED_SHARED STV_DEFAULT"
__nv_reservedSMEM_offset_0_alias:
	.zero		0
	.zero		64


//--------------------- .nv.constant0._Z19kernel_local_memoryi --------------------------
	.section	.nv.constant0._Z19kernel_local_memoryi,"a",@progbits
	.sectionflags	@""
	.align	4
.nv.constant0._Z19kernel_local_memoryi:
	.zero		900


//--------------------- SYMBOLS --------------------------

	.type		.nv.reservedSmem.offset0,@object
	.size		.nv.reservedSmem.offset0,0x4
	.type		vprintf,@function
